	.headerflags	@"EF_CUDA_TEXMODE_UNIFIED EF_CUDA_64BIT_ADDRESS EF_CUDA_ACCELERATORS EF_CUDA_SM90 EF_CUDA_VIRTUAL_SM(EF_CUDA_SM90)"
	.elftype	@"ET_EXEC"


//--------------------- .nv.info                  --------------------------
	.section	.nv.info,"",@"SHT_CUDA_INFO"
	.align	4


	//----- nvinfo : EIATTR_REGCOUNT
	.align		4
        /*0000*/ 	.byte	0x04, 0x2f
        /*0002*/ 	.short	(.L_1 - .L_0)
	.align		4
.L_0:
        /*0004*/ 	.word	index@(triton_poi_fused_convolution_div_max_pool2d_with_indices_relu_sub_22)
        /*0008*/ 	.word	0x00000020


	//----- nvinfo : EIATTR_MIN_STACK_SIZE
	.align		4
.L_1:
        /*000c*/ 	.byte	0x04, 0x12
        /*000e*/ 	.short	(.L_3 - .L_2)
	.align		4
.L_2:
        /*0010*/ 	.word	index@(triton_poi_fused_convolution_div_max_pool2d_with_indices_relu_sub_22)
        /*0014*/ 	.word	0x00000000


	//----- nvinfo : EIATTR_FRAME_SIZE
	.align		4
.L_3:
        /*0018*/ 	.byte	0x04, 0x11
        /*001a*/ 	.short	(.L_5 - .L_4)
	.align		4
.L_4:
        /*001c*/ 	.word	index@(triton_poi_fused_convolution_div_max_pool2d_with_indices_relu_sub_22)
        /*0020*/ 	.word	0x00000000


	//----- nvinfo : EIATTR_MIN_STACK_SIZE
	.align		4
.L_5:
        /*0024*/ 	.byte	0x04, 0x12
        /*0026*/ 	.short	(.L_7 - .L_6)
	.align		4
.L_6:
        /*0028*/ 	.word	index@(triton_poi_fused_convolution_div_max_pool2d_with_indices_relu_sub_22)
        /*002c*/ 	.word	0x00000000
.L_7:


//--------------------- .nv.info.triton_poi_fused_convolution_div_max_pool2d_with_indices_relu_sub_22 --------------------------
	.section	.nv.info.triton_poi_fused_convolution_div_max_pool2d_with_indices_relu_sub_22,"",@"SHT_CUDA_INFO"
	.sectionflags	@""
	.align	4


	//----- nvinfo : EIATTR_CUDA_API_VERSION
	.align		4
        /*0000*/ 	.byte	0x04, 0x37
        /*0002*/ 	.short	(.L_9 - .L_8)
.L_8:
        /*0004*/ 	.word	0x0000007c


	//----- nvinfo : EIATTR_KPARAM_INFO
	.align		4
.L_9:
        /*0008*/ 	.byte	0x04, 0x17
        /*000a*/ 	.short	(.L_11 - .L_10)
.L_10:
        /*000c*/ 	.word	0x00000000
        /*0010*/ 	.short	0x0004
        /*0012*/ 	.short	0x001c
        /*0014*/ 	.byte	0x00, 0xf0, 0x11, 0x00


	//----- nvinfo : EIATTR_KPARAM_INFO
	.align		4
.L_11:
        /*0018*/ 	.byte	0x04, 0x17
        /*001a*/ 	.short	(.L_13 - .L_12)
.L_12:
        /*001c*/ 	.word	0x00000000
        /*0020*/ 	.short	0x0003
        /*0022*/ 	.short	0x0018
        /*0024*/ 	.byte	0x00, 0xf0, 0x11, 0x00


	//----- nvinfo : EIATTR_KPARAM_INFO
	.align		4
.L_13:
        /*0028*/ 	.byte	0x04, 0x17
        /*002a*/ 	.short	(.L_15 - .L_14)
.L_14:
        /*002c*/ 	.word	0x00000000
        /*0030*/ 	.short	0x0002
        /*0032*/ 	.short	0x0010
        /*0034*/ 	.byte	0x00, 0xf4, 0x21, 0x00


	//----- nvinfo : EIATTR_KPARAM_INFO
	.align		4
.L_15:
        /*0038*/ 	.byte	0x04, 0x17
        /*003a*/ 	.short	(.L_17 - .L_16)
.L_16:
        /*003c*/ 	.word	0x00000000
        /*0040*/ 	.short	0x0001
        /*0042*/ 	.short	0x0008
        /*0044*/ 	.byte	0x00, 0xf4, 0x21, 0x00


	//----- nvinfo : EIATTR_KPARAM_INFO
	.align		4
.L_17:
        /*0048*/ 	.byte	0x04, 0x17
        /*004a*/ 	.short	(.L_19 - .L_18)
.L_18:
        /*004c*/ 	.word	0x00000000
        /*0050*/ 	.short	0x0000
        /*0052*/ 	.short	0x0000
        /*0054*/ 	.byte	0x00, 0xf4, 0x21, 0x00


	//----- nvinfo : EIATTR_SPARSE_MMA_MASK
	.align		4
.L_19:
        /*0058*/ 	.byte	0x03, 0x50
        /*005a*/ 	.short	0x0000


	//----- nvinfo : EIATTR_MAXREG_COUNT
	.align		4
        /*005c*/ 	.byte	0x03, 0x1b
        /*005e*/ 	.short	0x00ff


	//----- nvinfo : EIATTR_EXIT_INSTR_OFFSETS
	.align		4
        /*0060*/ 	.byte	0x04, 0x1c
        /*0062*/ 	.short	(.L_21 - .L_20)


	//   ....[0]....
.L_20:
        /*0064*/ 	.word	0x00000b30


	//   ....[1]....
        /*0068*/ 	.word	0x00000b50


	//----- nvinfo : EIATTR_REQNTID
	.align		4
.L_21:
        /*006c*/ 	.byte	0x04, 0x10
        /*006e*/ 	.short	(.L_23 - .L_22)
.L_22:
        /*0070*/ 	.word	0x00000100
        /*0074*/ 	.word	0x00000001
        /*0078*/ 	.word	0x00000001


	//----- nvinfo : EIATTR_CBANK_PARAM_SIZE
	.align		4
.L_23:
        /*007c*/ 	.byte	0x03, 0x19
        /*007e*/ 	.short	0x0020


	//----- nvinfo : EIATTR_PARAM_CBANK
	.align		4
        /*0080*/ 	.byte	0x04, 0x0a
        /*0082*/ 	.short	(.L_25 - .L_24)
	.align		4
.L_24:
        /*0084*/ 	.word	index@(.nv.constant0.triton_poi_fused_convolution_div_max_pool2d_with_indices_relu_sub_22)
        /*0088*/ 	.short	0x0210
        /*008a*/ 	.short	0x0020


	//----- nvinfo : EIATTR_SW_WAR
	.align		4
.L_25:
        /*008c*/ 	.byte	0x04, 0x36
        /*008e*/ 	.short	(.L_27 - .L_26)
.L_26:
        /*0090*/ 	.word	0x00000008
.L_27:


//--------------------- .nv.callgraph             --------------------------
	.section	.nv.callgraph,"",@"SHT_CUDA_CALLGRAPH"
	.align	4
	.sectionentsize	8
	.align		4
        /*0000*/ 	.word	0x00000000
	.align		4
        /*0004*/ 	.word	0xffffffff
	.align		4
        /*0008*/ 	.word	0x00000000
	.align		4
        /*000c*/ 	.word	0xfffffffe
	.align		4
        /*0010*/ 	.word	0x00000000
	.align		4
        /*0014*/ 	.word	0xfffffffd
	.align		4
        /*0018*/ 	.word	0x00000000
	.align		4
        /*001c*/ 	.word	0xfffffffc


//--------------------- .text.triton_poi_fused_convolution_div_max_pool2d_with_indices_relu_sub_22 --------------------------
	.section	.text.triton_poi_fused_convolution_div_max_pool2d_with_indices_relu_sub_22,"ax",@progbits
	.sectionflags	@"SHF_BARRIERS=1"
	.align	128
        .global         triton_poi_fused_convolution_div_max_pool2d_with_indices_relu_sub_22
        .type           triton_poi_fused_convolution_div_max_pool2d_with_indices_relu_sub_22,@function
        .size           triton_poi_fused_convolution_div_max_pool2d_with_indices_relu_sub_22,(.L_x_1 - triton_poi_fused_convolution_div_max_pool2d_with_indices_relu_sub_22)
        .other          triton_poi_fused_convolution_div_max_pool2d_with_indices_relu_sub_22,@"STO_CUDA_ENTRY STV_DEFAULT"
triton_poi_fused_convolution_div_max_pool2d_with_indices_relu_sub_22:
.text.triton_poi_fused_convolution_div_max_pool2d_with_indices_relu_sub_22:
[----:B------:R-:W0:Y:S01]  /*0000*/  LDC R1, c[0x0][0x28] ;  /* 0x00000a00ff017b82 */ /* 0x000e220000000800 */
[----:B------:R-:W1:Y:S07]  /*0010*/  S2R R0, SR_TID.X ;  /* 0x0000000000007919 */ /* 0x000e6e0000002100 */
[----:B------:R-:W2:Y:S01]  /*0020*/  LDC.64 R12, c[0x0][0x210] ;  /* 0x00008400ff0c7b82 */ /* 0x000ea20000000a00 */
[----:B------:R-:W-:Y:S01]  /*0030*/  CS2R R22, SRZ ;  /* 0x0000000000167805 */ /* 0x000fe2000001ff00 */
[----:B------:R-:W-:Y:S01]  /*0040*/  IMAD.MOV.U32 R2, RZ, RZ, RZ ;  /* 0x000000ffff027224 */ /* 0x000fe200078e00ff */
[----:B------:R-:W3:Y:S01]  /*0050*/  S2R R5, SR_CTAID.X ;  /* 0x0000000000057919 */ /* 0x000ee20000002500 */
[----:B------:R-:W-:Y:S01]  /*0060*/  IMAD.MOV.U32 R4, RZ, RZ, RZ ;  /* 0x000000ffff047224 */ /* 0x000fe200078e00ff */
[----:B------:R-:W-:Y:S01]  /*0070*/  ULDC.64 UR6, c[0x0][0x208] ;  /* 0x0000820000067ab9 */ /* 0x000fe20000000a00 */
[----:B------:R-:W-:Y:S01]  /*0080*/  IMAD.MOV.U32 R11, RZ, RZ, RZ ;  /* 0x000000ffff0b7224 */ /* 0x000fe200078e00ff */
[----:B------:R-:W4:Y:S01]  /*0090*/  S2R R3, SR_CTAID.Y ;  /* 0x0000000000037919 */ /* 0x000f220000002600 */
[----:B-1----:R-:W-:Y:S01]  /*00a0*/  SHF.R.U32.HI R28, RZ, 0x4, R0 ;  /* 0x00000004ff1c7819 */ /* 0x002fe20000011600 */
[----:B---3--:R-:W-:-:S03]  /*00b0*/  IMAD.SHL.U32 R5, R5, 0x10, RZ ;  /* 0x0000001005057824 */ /* 0x008fc600078e00ff */
[----:B------:R-:W-:-:S04]  /*00c0*/  SGXT.U32 R28, R28, 0x4 ;  /* 0x000000041c1c781a */ /* 0x000fc80000000000 */
[----:B----4-:R-:W-:Y:S02]  /*00d0*/  PRMT R28, R28, 0x6540, R3 ;  /* 0x000065401c1c7816 */ /* 0x010fe40000000003 */
[----:B------:R-:W-:Y:S02]  /*00e0*/  LOP3.LUT R29, R5, 0xf, R0, 0xf8, !PT ;  /* 0x0000000f051d7812 */ /* 0x000fe400078ef800 */
[C---:B------:R-:W-:Y:S02]  /*00f0*/  LOP3.LUT R14, R28.reuse, 0x40, RZ, 0xfc, !PT ;  /* 0x000000401c0e7812 */ /* 0x040fe400078efcff */
[----:B------:R-:W-:Y:S02]  /*0100*/  ISETP.GE.AND P0, PT, R29, 0x9, PT ;  /* 0x000000091d00780c */ /* 0x000fe40003f06270 */
[----:B------:R-:W-:Y:S01]  /*0110*/  LOP3.LUT R8, R28, 0x20, RZ, 0xfc, !PT ;  /* 0x000000201c087812 */ /* 0x000fe200078efcff */
[----:B------:R-:W-:Y:S01]  /*0120*/  IMAD R15, R14, 0x9, R29 ;  /* 0x000000090e0f7824 */ /* 0x000fe200078e021d */
[----:B------:R-:W-:-:S02]  /*0130*/  LOP3.LUT R6, R28, 0x10, RZ, 0xfc, !PT ;  /* 0x000000101c067812 */ /* 0x000fc400078efcff */
[----:B------:R-:W-:Y:S01]  /*0140*/  LOP3.LUT R16, R28, 0x50, RZ, 0xfc, !PT ;  /* 0x000000501c107812 */ /* 0x000fe200078efcff */
[--C-:B------:R-:W-:Y:S01]  /*0150*/  IMAD R19, R8, 0x9, R29.reuse ;  /* 0x0000000908137824 */ /* 0x100fe200078e021d */
[----:B------:R-:W-:Y:S01]  /*0160*/  LOP3.LUT R10, R28, 0x30, RZ, 0xfc, !PT ;  /* 0x000000301c0a7812 */ /* 0x000fe200078efcff */
[----:B------:R-:W-:Y:S01]  /*0170*/  IMAD R21, R6, 0x9, R29 ;  /* 0x0000000906157824 */ /* 0x000fe200078e021d */
[C---:B------:R-:W-:Y:S01]  /*0180*/  LOP3.LUT R8, R28.reuse, 0x60, RZ, 0xfc, !PT ;  /* 0x000000601c087812 */ /* 0x040fe200078efcff */
[----:B--2---:R-:W-:Y:S01]  /*0190*/  IMAD.WIDE R14, R15, 0x4, R12 ;  /* 0x000000040f0e7825 */ /* 0x004fe200078e020c */
[----:B------:R-:W-:-:S03]  /*01a0*/  LOP3.LUT R24, R28, 0x70, RZ, 0xfc, !PT ;  /* 0x000000701c187812 */ /* 0x000fc600078efcff */
[--C-:B------:R-:W-:Y:S01]  /*01b0*/  IMAD R17, R16, 0x9, R29.reuse ;  /* 0x0000000910117824 */ /* 0x100fe200078e021d */
[----:B------:R-:W-:Y:S01]  /*01c0*/  LOP3.LUT R26, R28, 0x80, RZ, 0xfc, !PT ;  /* 0x000000801c1a7812 */ /* 0x000fe200078efcff */
[----:B------:R-:W-:Y:S01]  /*01d0*/  IMAD R7, R10, 0x9, R29 ;  /* 0x000000090a077824 */ /* 0x000fe200078e021d */
[----:B------:R1:W2:Y:S01]  /*01e0*/  @!P0 LDG.E.EL R22, desc[UR6][R14.64] ;  /* 0x000000060e168981 */ /* 0x0002a2000c2e1900 */
[----:B------:R-:W-:-:S04]  /*01f0*/  IMAD.WIDE R20, R21, 0x4, R12 ;  /* 0x0000000415147825 */ /* 0x000fc800078e020c */
[----:B------:R-:W-:Y:S01]  /*0200*/  IMAD.WIDE R18, R19, 0x4, R12 ;  /* 0x0000000413127825 */ /* 0x000fe200078e020c */
[----:B------:R3:W4:Y:S03]  /*0210*/  @!P0 LDG.E.EL R2, desc[UR6][R20.64] ;  /* 0x0000000614028981 */ /* 0x000726000c2e1900 */
[----:B------:R-:W-:Y:S01]  /*0220*/  IMAD R25, R8, 0x9, R29 ;  /* 0x0000000908197824 */ /* 0x000fe200078e021d */
[C---:B------:R-:W-:Y:S01]  /*0230*/  LOP3.LUT R8, R28.reuse, 0x90, RZ, 0xfc, !PT ;  /* 0x000000901c087812 */ /* 0x040fe200078efcff */
[--C-:B------:R-:W-:Y:S01]  /*0240*/  IMAD.WIDE R16, R17, 0x4, R12.reuse ;  /* 0x0000000411107825 */ /* 0x100fe200078e020c */
[----:B-1----:R-:W-:Y:S01]  /*0250*/  LOP3.LUT R14, R28, 0xa0, RZ, 0xfc, !PT ;  /* 0x000000a01c0e7812 */ /* 0x002fe200078efcff */
[----:B------:R1:W5:Y:S02]  /*0260*/  @!P0 LDG.E.EL R4, desc[UR6][R18.64] ;  /* 0x0000000612048981 */ /* 0x000364000c2e1900 */
[----:B------:R-:W-:Y:S01]  /*0270*/  IMAD.WIDE R6, R7, 0x4, R12 ;  /* 0x0000000407067825 */ /* 0x000fe200078e020c */
[----:B------:R-:W-:Y:S01]  /*0280*/  HFMA2.MMA R10, -RZ, RZ, 0, 0 ;  /* 0x00000000ff0a7435 */ /* 0x000fe200000001ff */
[----:B------:R1:W5:Y:S02]  /*0290*/  @!P0 LDG.E.EL R11, desc[UR6][R16.64] ;  /* 0x00000006100b8981 */ /* 0x000364000c2e1900 */
[----:B---3--:R-:W-:-:S02]  /*02a0*/  IMAD R21, R24, 0x9, R29 ;  /* 0x0000000918157824 */ /* 0x008fc400078e021d */
[--C-:B------:R-:W-:Y:S01]  /*02b0*/  IMAD R15, R8, 0x9, R29.reuse ;  /* 0x00000009080f7824 */ /* 0x100fe200078e021d */
[----:B------:R3:W5:Y:S01]  /*02c0*/  @!P0 LDG.E.EL R23, desc[UR6][R6.64] ;  /* 0x0000000606178981 */ /* 0x000762000c2e1900 */
[--C-:B-1----:R-:W-:Y:S02]  /*02d0*/  IMAD R19, R26, 0x9, R29.reuse ;  /* 0x000000091a137824 */ /* 0x102fe400078e021d */
[----:B------:R-:W-:Y:S02]  /*02e0*/  IMAD.MOV.U32 R9, RZ, RZ, RZ ;  /* 0x000000ffff097224 */ /* 0x000fe400078e00ff */
[----:B0-----:R-:W-:Y:S01]  /*02f0*/  IMAD R17, R14, 0x9, R29 ;  /* 0x000000090e117824 */ /* 0x001fe200078e021d */
[C---:B------:R-:W-:Y:S01]  /*0300*/  LOP3.LUT R26, R28.reuse, 0xb0, RZ, 0xfc, !PT ;  /* 0x000000b01c1a7812 */ /* 0x040fe200078efcff */
[--C-:B------:R-:W-:Y:S01]  /*0310*/  IMAD.WIDE R20, R21, 0x4, R12.reuse ;  /* 0x0000000415147825 */ /* 0x100fe200078e020c */
[----:B------:R-:W-:Y:S02]  /*0320*/  LOP3.LUT R27, R28, 0xc0, RZ, 0xfc, !PT ;  /* 0x000000c01c1b7812 */ /* 0x000fe400078efcff */
[----:B---3--:R-:W-:Y:S01]  /*0330*/  CS2R R6, SRZ ;  /* 0x0000000000067805 */ /* 0x008fe2000001ff00 */
[--C-:B------:R-:W-:Y:S01]  /*0340*/  IMAD.WIDE R18, R19, 0x4, R12.reuse ;  /* 0x0000000413127825 */ /* 0x100fe200078e020c */
[----:B------:R-:W3:Y:S03]  /*0350*/  @!P0 LDG.E.EL R9, desc[UR6][R20.64] ;  /* 0x0000000614098981 */ /* 0x000ee6000c2e1900 */
[----:B------:R-:W-:Y:S01]  /*0360*/  IMAD.MOV.U32 R8, RZ, RZ, RZ ;  /* 0x000000ffff087224 */ /* 0x000fe200078e00ff */
[----:B------:R0:W3:Y:S01]  /*0370*/  @!P0 LDG.E.EL R6, desc[UR6][R18.64] ;  /* 0x0000000612068981 */ /* 0x0000e2000c2e1900 */
[----:B------:R-:W-:-:S04]  /*0380*/  IMAD.WIDE R24, R25, 0x4, R12 ;  /* 0x0000000419187825 */ /* 0x000fc800078e020c */
[--C-:B------:R-:W-:Y:S01]  /*0390*/  IMAD.WIDE R14, R15, 0x4, R12.reuse ;  /* 0x000000040f0e7825 */ /* 0x100fe200078e020c */
[----:B------:R1:W3:Y:S03]  /*03a0*/  @!P0 LDG.E.EL R10, desc[UR6][R24.64] ;  /* 0x00000006180a8981 */ /* 0x0002e6000c2e1900 */
[----:B------:R-:W-:Y:S01]  /*03b0*/  IMAD.WIDE R16, R17, 0x4, R12 ;  /* 0x0000000411107825 */ /* 0x000fe200078e020c */
[----:B------:R1:W3:Y:S03]  /*03c0*/  @!P0 LDG.E.EL R8, desc[UR6][R14.64] ;  /* 0x000000060e088981 */ /* 0x0002e6000c2e1900 */
[--C-:B0-----:R-:W-:Y:S01]  /*03d0*/  IMAD R19, R26, 0x9, R29.reuse ;  /* 0x000000091a137824 */ /* 0x101fe200078e021d */
[----:B------:R0:W3:Y:S01]  /*03e0*/  @!P0 LDG.E.EL R7, desc[UR6][R16.64] ;  /* 0x0000000610078981 */ /* 0x0000e2000c2e1900 */
[----:B------:R-:W-:Y:S01]  /*03f0*/  IMAD R21, R27, 0x9, R29 ;  /* 0x000000091b157824 */ /* 0x000fe200078e021d */
[----:B-1----:R-:W-:-:S02]  /*0400*/  LOP3.LUT R24, R28, 0xd0, RZ, 0xfc, !PT ;  /* 0x000000d01c187812 */ /* 0x002fc400078efcff */
[----:B------:R-:W-:Y:S02]  /*0410*/  CS2R R26, SRZ ;  /* 0x00000000001a7805 */ /* 0x000fe4000001ff00 */
[C---:B------:R-:W-:Y:S01]  /*0420*/  LOP3.LUT R14, R28.reuse, 0xe0, RZ, 0xfc, !PT ;  /* 0x000000e01c0e7812 */ /* 0x040fe200078efcff */
[----:B------:R-:W-:Y:S01]  /*0430*/  IMAD.WIDE R18, R19, 0x4, R12 ;  /* 0x0000000413127825 */ /* 0x000fe200078e020c */
[----:B0-----:R-:W-:-:S03]  /*0440*/  LOP3.LUT R16, R28, 0xf0, RZ, 0xfc, !PT ;  /* 0x000000f01c107812 */ /* 0x001fc600078efcff */
[----:B------:R-:W-:Y:S01]  /*0450*/  IMAD.WIDE R20, R21, 0x4, R12 ;  /* 0x0000000415147825 */ /* 0x000fe200078e020c */
[----:B------:R0:W3:Y:S03]  /*0460*/  @!P0 LDG.E.EL R26, desc[UR6][R18.64] ;  /* 0x00000006121a8981 */ /* 0x0000e6000c2e1900 */
[--C-:B------:R-:W-:Y:S01]  /*0470*/  IMAD R25, R24, 0x9, R29.reuse ;  /* 0x0000000918197824 */ /* 0x100fe200078e021d */
[----:B------:R1:W3:Y:S01]  /*0480*/  @!P0 LDG.E.EL R27, desc[UR6][R20.64] ;  /* 0x00000006141b8981 */ /* 0x0002e2000c2e1900 */
[--C-:B------:R-:W-:Y:S02]  /*0490*/  IMAD R15, R28, 0x9, R29.reuse ;  /* 0x000000091c0f7824 */ /* 0x100fe400078e021d */
[--C-:B------:R-:W-:Y:S02]  /*04a0*/  IMAD R17, R14, 0x9, R29.reuse ;  /* 0x000000090e117824 */ /* 0x100fe400078e021d */
[----:B------:R-:W-:Y:S01]  /*04b0*/  IMAD R29, R16, 0x9, R29 ;  /* 0x00000009101d7824 */ /* 0x000fe200078e021d */
[----:B0-----:R-:W-:Y:S01]  /*04c0*/  CS2R R18, SRZ ;  /* 0x0000000000127805 */ /* 0x001fe2000001ff00 */
[----:B------:R-:W-:Y:S01]  /*04d0*/  IMAD.WIDE R24, R25, 0x4, R12 ;  /* 0x0000000419187825 */ /* 0x000fe200078e020c */
[----:B-1----:R-:W-:-:S03]  /*04e0*/  CS2R R20, SRZ ;  /* 0x0000000000147805 */ /* 0x002fc6000001ff00 */
[--C-:B------:R-:W-:Y:S01]  /*04f0*/  IMAD.WIDE R16, R17, 0x4, R12.reuse ;  /* 0x0000000411107825 */ /* 0x100fe200078e020c */
[----:B------:R-:W3:Y:S03]  /*0500*/  @!P0 LDG.E.EL R18, desc[UR6][R24.64] ;  /* 0x0000000618128981 */ /* 0x000ee6000c2e1900 */
[--C-:B------:R-:W-:Y:S01]  /*0510*/  IMAD.WIDE R14, R15, 0x4, R12.reuse ;  /* 0x000000040f0e7825 */ /* 0x100fe200078e020c */
[----:B------:R-:W3:Y:S03]  /*0520*/  @!P0 LDG.E.EL R19, desc[UR6][R16.64] ;  /* 0x0000000610138981 */ /* 0x000ee6000c2e1900 */
[----:B------:R-:W-:Y:S01]  /*0530*/  IMAD.WIDE R12, R29, 0x4, R12 ;  /* 0x000000041d0c7825 */ /* 0x000fe200078e020c */
[----:B------:R-:W3:Y:S04]  /*0540*/  @!P0 LDG.E.EL R20, desc[UR6][R14.64] ;  /* 0x000000060e148981 */ /* 0x000ee8000c2e1900 */
[----:B------:R0:W3:Y:S01]  /*0550*/  @!P0 LDG.E.EL R21, desc[UR6][R12.64] ;  /* 0x000000060c158981 */ /* 0x0000e2000c2e1900 */
[----:B------:R-:W1:Y:S01]  /*0560*/  S2R R28, SR_TID.X ;  /* 0x00000000001c7919 */ /* 0x000e620000002100 */
[----:B------:R-:W1:Y:S01]  /*0570*/  S2UR UR5, SR_CgaCtaId ;  /* 0x00000000000579c3 */ /* 0x000e620000008800 */
[----:B------:R-:W-:Y:S01]  /*0580*/  UMOV UR4, 0x400 ;  /* 0x0000040000047882 */ /* 0x000fe20000000000 */
[----:B0-----:R-:W-:Y:S01]  /*0590*/  SHF.L.U32 R12, R0, 0x2, RZ ;  /* 0x00000002000c7819 */ /* 0x001fe200000006ff */
[----:B-1----:R-:W-:Y:S01]  /*05a0*/  UPRMT UR4, UR5, 0x654, UR4 ;  /* 0x0000065405047896 */ /* 0x002fe20008000004 */
[----:B------:R-:W-:Y:S01]  /*05b0*/  IMAD.SHL.U32 R24, R28, 0x100, RZ ;  /* 0x000001001c187824 */ /* 0x000fe200078e00ff */
[----:B------:R-:W-:-:S04]  /*05c0*/  SHF.R.U32.HI R25, RZ, 0x4, R28 ;  /* 0x00000004ff197819 */ /* 0x000fc8000001161c */
[----:B------:R-:W-:Y:S02]  /*05d0*/  SGXT.U32 R25, R25, 0x4 ;  /* 0x000000041919781a */ /* 0x000fe40000000000 */
[----:B------:R-:W-:-:S04]  /*05e0*/  LOP3.LUT R24, R24, 0xf00, RZ, 0xc0, !PT ;  /* 0x00000f0018187812 */ /* 0x000fc800078ec0ff */
[C---:B------:R-:W-:Y:S02]  /*05f0*/  LOP3.LUT R16, R24.reuse, R25, RZ, 0xfc, !PT ;  /* 0x0000001918107212 */ /* 0x040fe400078efcff */
[----:B------:R-:W-:-:S05]  /*0600*/  LEA.HI R15, R24, UR4, RZ, 0x1c ;  /* 0x00000004180f7c11 */ /* 0x000fca000f8fe0ff */
[----:B------:R-:W-:Y:S01]  /*0610*/  IMAD R13, R16, 0x4, R15 ;  /* 0x00000004100d7824 */ /* 0x000fe200078e020f */
[----:B------:R-:W-:-:S04]  /*0620*/  LOP3.LUT R12, R12, 0xfc, RZ, 0xc0, !PT ;  /* 0x000000fc0c0c7812 */ /* 0x000fc800078ec0ff */
[--C-:B------:R-:W-:Y:S02]  /*0630*/  PRMT R12, R12, 0x6540, R3.reuse ;  /* 0x000065400c0c7816 */ /* 0x100fe40000000003 */
[----:B------:R-:W-:-:S04]  /*0640*/  SHF.R.S32.HI R3, RZ, 0x17, R3 ;  /* 0x00000017ff037819 */ /* 0x000fc80000011403 */
[----:B------:R-:W-:-:S04]  /*0650*/  SGXT R3, R3, 0x1 ;  /* 0x000000010303781a */ /* 0x000fc80000000200 */
[----:B------:R-:W-:Y:S02]  /*0660*/  LEA.HI R3, R3, R12, RZ, 0x7 ;  /* 0x0000000c03037211 */ /* 0x000fe400078f38ff */
[----:B------:R-:W-:-:S04]  /*0670*/  SHF.R.U32.HI R0, RZ, 0x6, R0 ;  /* 0x00000006ff007819 */ /* 0x000fc80000011600 */
[----:B------:R-:W-:Y:S02]  /*0680*/  SGXT.U32 R0, R0, 0x2 ;  /* 0x000000020000781a */ /* 0x000fe40000000000 */
[----:B------:R-:W-:Y:S01]  /*0690*/  ISETP.GE.AND P3, PT, R5, RZ, PT ;  /* 0x000000ff0500720c */ /* 0x000fe20003f66270 */
[----:B--2---:R-:W-:Y:S04]  /*06a0*/  STS [R13+0x100], R22 ;  /* 0x000100160d007388 */ /* 0x004fe80000000800 */
[----:B----4-:R0:W-:Y:S04]  /*06b0*/  STS [R13+0x40], R2 ;  /* 0x000040020d007388 */ /* 0x0101e80000000800 */
[----:B-----5:R1:W-:Y:S04]  /*06c0*/  STS [R13+0x80], R4 ;  /* 0x000080040d007388 */ /* 0x0203e80000000800 */
[----:B------:R-:W-:Y:S04]  /*06d0*/  STS [R13+0x140], R11 ;  /* 0x0001400b0d007388 */ /* 0x000fe80000000800 */
[----:B------:R-:W-:Y:S01]  /*06e0*/  STS [R13+0xc0], R23 ;  /* 0x0000c0170d007388 */ /* 0x000fe20000000800 */
[----:B0-----:R-:W-:Y:S01]  /*06f0*/  SHF.R.U32.HI R2, RZ, 0x2, R28 ;  /* 0x00000002ff027819 */ /* 0x001fe2000001161c */
[----:B------:R-:W-:-:S02]  /*0700*/  IMAD.SHL.U32 R28, R28, 0x4, RZ ;  /* 0x000000041c1c7824 */ /* 0x000fc400078e00ff */
[----:B---3--:R-:W-:Y:S04]  /*0710*/  STS [R13+0x1c0], R9 ;  /* 0x0001c0090d007388 */ /* 0x008fe80000000800 */
[----:B------:R-:W-:Y:S04]  /*0720*/  STS [R13+0x200], R6 ;  /* 0x000200060d007388 */ /* 0x000fe80000000800 */
[----:B------:R-:W-:Y:S04]  /*0730*/  STS [R13+0x180], R10 ;  /* 0x0001800a0d007388 */ /* 0x000fe80000000800 */
[----:B------:R-:W-:Y:S04]  /*0740*/  STS [R13+0x240], R8 ;  /* 0x000240080d007388 */ /* 0x000fe80000000800 */
[----:B------:R0:W-:Y:S01]  /*0750*/  STS [R13+0x280], R7 ;  /* 0x000280070d007388 */ /* 0x0001e20000000800 */
[----:B-1----:R-:W-:-:S03]  /*0760*/  LOP3.LUT R4, R2, 0x30, RZ, 0xc0, !PT ;  /* 0x0000003002047812 */ /* 0x002fc600078ec0ff */
[----:B------:R-:W-:Y:S04]  /*0770*/  STS [R13+0x2c0], R26 ;  /* 0x0002c01a0d007388 */ /* 0x000fe80000000800 */
[----:B------:R-:W-:Y:S04]  /*0780*/  STS [R13+0x300], R27 ;  /* 0x0003001b0d007388 */ /* 0x000fe80000000800 */
[----:B------:R-:W-:Y:S04]  /*0790*/  STS [R13+0x340], R18 ;  /* 0x000340120d007388 */ /* 0x000fe80000000800 */
[----:B------:R-:W-:Y:S04]  /*07a0*/  STS [R13+0x380], R19 ;  /* 0x000380130d007388 */ /* 0x000fe80000000800 */
[----:B------:R-:W-:Y:S04]  /*07b0*/  STS [R13], R20 ;  /* 0x000000140d007388 */ /* 0x000fe80000000800 */
[----:B------:R1:W-:Y:S01]  /*07c0*/  STS [R13+0x3c0], R21 ;  /* 0x0003c0150d007388 */ /* 0x0003e20000000800 */
[----:B------:R-:W-:Y:S01]  /*07d0*/  LOP3.LUT R2, R28, 0x3fc, RZ, 0xc0, !PT ;  /* 0x000003fc1c027812 */ /* 0x000fe200078ec0ff */
[----:B0-----:R-:W-:-:S04]  /*07e0*/  VIADD R7, R4, UR4 ;  /* 0x0000000404077c36 */ /* 0x001fc80008000000 */
[C---:B------:R-:W-:Y:S01]  /*07f0*/  IMAD R8, R2.reuse, 0x4, R7 ;  /* 0x0000000402087824 */ /* 0x040fe200078e0207 */
[----:B------:R-:W-:Y:S01]  /*0800*/  BAR.SYNC.DEFER_BLOCKING 0x0 ;  /* 0x0000000000007b1d */ /* 0x000fe20000010000 */
[C---:B------:R-:W-:Y:S02]  /*0810*/  LOP3.LUT R4, R2.reuse, 0x400, RZ, 0xfc, !PT ;  /* 0x0000040002047812 */ /* 0x040fe400078efcff */
[----:B------:R-:W-:Y:S02]  /*0820*/  LOP3.LUT R7, R3, 0xffffff80, RZ, 0xc0, !PT ;  /* 0xffffff8003077812 */ /* 0x000fe400078ec0ff */
[----:B------:R-:W-:Y:S02]  /*0830*/  SHF.R.U32.HI R6, RZ, 0x4, R4 ;  /* 0x00000004ff067819 */ /* 0x000fe40000011604 */
[C---:B------:R-:W-:Y:S02]  /*0840*/  LOP3.LUT R14, R2.reuse, 0x800, RZ, 0xfc, !PT ;  /* 0x00000800020e7812 */ /* 0x040fe400078efcff */
[----:B------:R-:W-:-:S02]  /*0850*/  LOP3.LUT R15, R2, 0xc00, RZ, 0xfc, !PT ;  /* 0x00000c00020f7812 */ /* 0x000fc400078efcff */
[----:B------:R-:W-:Y:S02]  /*0860*/  IADD3 R4, R12, -R7, RZ ;  /* 0x800000070c047210 */ /* 0x000fe40007ffe0ff */
[----:B------:R-:W-:Y:S02]  /*0870*/  LOP3.LUT R12, R6, 0x70, RZ, 0xc0, !PT ;  /* 0x00000070060c7812 */ /* 0x000fe400078ec0ff */
[----:B------:R-:W-:Y:S01]  /*0880*/  SHF.R.U32.HI R14, RZ, 0x4, R14 ;  /* 0x00000004ff0e7819 */ /* 0x000fe2000001160e */
[----:B------:R-:W0:Y:S01]  /*0890*/  LDC.64 R6, c[0x0][0x218] ;  /* 0x00008600ff067b82 */ /* 0x000e220000000a00 */
[----:B------:R-:W-:Y:S01]  /*08a0*/  SHF.R.U32.HI R15, RZ, 0x4, R15 ;  /* 0x00000004ff0f7819 */ /* 0x000fe2000001160f */
[----:B------:R-:W2:Y:S01]  /*08b0*/  LDS.128 R8, [R8] ;  /* 0x0000000008087984 */ /* 0x000ea20000000c00 */
[----:B-1----:R-:W-:Y:S01]  /*08c0*/  VIADD R13, R12, UR4 ;  /* 0x000000040c0d7c36 */ /* 0x002fe20008000000 */
[----:B------:R-:W-:Y:S02]  /*08d0*/  LOP3.LUT R14, R14, 0xb0, RZ, 0xc0, !PT ;  /* 0x000000b00e0e7812 */ /* 0x000fe400078ec0ff */
[----:B------:R-:W-:Y:S01]  /*08e0*/  LOP3.LUT R15, R15, 0xf0, RZ, 0xc0, !PT ;  /* 0x000000f00f0f7812 */ /* 0x000fe200078ec0ff */
[----:B------:R-:W-:-:S02]  /*08f0*/  IMAD R20, R2, 0x4, R13 ;  /* 0x0000000402147824 */ /* 0x000fc400078e020d */
[----:B------:R-:W-:Y:S01]  /*0900*/  VIADD R13, R14, UR4 ;  /* 0x000000040e0d7c36 */ /* 0x000fe20008000000 */
[----:B------:R-:W-:-:S03]  /*0910*/  IADD3 R15, R15, UR4, RZ ;  /* 0x000000040f0f7c10 */ /* 0x000fc6000fffe0ff */
[C---:B------:R-:W-:Y:S01]  /*0920*/  IMAD R16, R2.reuse, 0x4, R13 ;  /* 0x0000000402107824 */ /* 0x040fe200078e020d */
[----:B------:R-:W-:Y:S01]  /*0930*/  SHF.R.S32.HI R3, RZ, 0x7, R3 ;  /* 0x00000007ff037819 */ /* 0x000fe20000011403 */
[----:B------:R-:W-:Y:S01]  /*0940*/  IMAD R15, R2, 0x4, R15 ;  /* 0x00000004020f7824 */ /* 0x000fe200078e020f */
[----:B------:R-:W1:Y:S01]  /*0950*/  LDS.128 R20, [R20+0x1000] ;  /* 0x0010000014147984 */ /* 0x000e620000000c00 */
[----:B------:R-:W-:-:S03]  /*0960*/  LOP3.LUT R27, R5, R0, RZ, 0xfc, !PT ;  /* 0x00000000051b7212 */ /* 0x000fc600078efcff */
[----:B------:R-:W3:Y:S01]  /*0970*/  LDS.128 R16, [R16+0x2000] ;  /* 0x0020000010107984 */ /* 0x000ee20000000c00 */
[----:B------:R-:W-:Y:S01]  /*0980*/  IMAD R2, R3, 0x480, R4 ;  /* 0x0000048003027824 */ /* 0x000fe200078e0204 */
[C---:B------:R-:W-:Y:S02]  /*0990*/  ISETP.GE.AND P0, PT, R27.reuse, 0x9, PT ;  /* 0x000000091b00780c */ /* 0x040fe40003f06270 */
[----:B------:R-:W4:Y:S01]  /*09a0*/  LDS.128 R12, [R15+0x3000] ;  /* 0x003000000f0c7984 */ /* 0x000f220000000c00 */
[----:B------:R-:W-:-:S04]  /*09b0*/  IMAD R3, R27, 0x80, R2 ;  /* 0x000000801b037824 */ /* 0x000fc800078e0202 */
[----:B0-----:R-:W-:Y:S01]  /*09c0*/  IMAD.WIDE R24, R3, 0x4, R6 ;  /* 0x0000000403187825 */ /* 0x001fe200078e0206 */
[C---:B------:R-:W-:Y:S02]  /*09d0*/  LOP3.LUT R29, R27.reuse, 0x4, RZ, 0xfc, !PT ;  /* 0x000000041b1d7812 */ /* 0x040fe400078efcff */
[----:B------:R-:W-:-:S03]  /*09e0*/  LOP3.LUT R27, R27, 0x8, RZ, 0xfc, !PT ;  /* 0x000000081b1b7812 */ /* 0x000fc600078efcff */
[----:B--2---:R0:W-:Y:S01]  /*09f0*/  @!P0 STG.E.128 desc[UR6][R24.64], R8 ;  /* 0x0000000818008986 */ /* 0x0041e2000c101d06 */
[----:B------:R-:W-:Y:S02]  /*0a00*/  ISETP.GE.AND P1, PT, R29, 0x9, PT ;  /* 0x000000091d00780c */ /* 0x000fe40003f26270 */
[----:B------:R-:W-:Y:S02]  /*0a10*/  ISETP.GE.AND P2, PT, R27, 0x9, PT ;  /* 0x000000091b00780c */ /* 0x000fe40003f46270 */
[----:B------:R-:W-:Y:S01]  /*0a20*/  LEA R0, R29, R2, 0x7 ;  /* 0x000000021d007211 */ /* 0x000fe200078e38ff */
[----:B0-----:R-:W0:Y:S01]  /*0a30*/  LDC.64 R24, c[0x0][0x220] ;  /* 0x00008800ff187b82 */ /* 0x001e220000000a00 */
[----:B------:R-:W-:Y:S02]  /*0a40*/  IMAD R2, R27, 0x80, R2 ;  /* 0x000000801b027824 */ /* 0x000fe400078e0202 */
[----:B------:R-:W-:Y:S02]  /*0a50*/  VIADD R27, R3, 0x600 ;  /* 0x00000600031b7836 */ /* 0x000fe40000000000 */
[----:B------:R-:W-:-:S04]  /*0a60*/  IMAD.WIDE R28, R0, 0x4, R6 ;  /* 0x00000004001c7825 */ /* 0x000fc800078e0206 */
[--C-:B------:R-:W-:Y:S01]  /*0a70*/  IMAD.WIDE R4, R2, 0x4, R6.reuse ;  /* 0x0000000402047825 */ /* 0x100fe200078e0206 */
[----:B-1----:R-:W-:Y:S03]  /*0a80*/  @!P1 STG.E.128 desc[UR6][R28.64], R20 ;  /* 0x000000141c009986 */ /* 0x002fe6000c101d06 */
[----:B------:R-:W-:Y:S01]  /*0a90*/  IMAD.WIDE R6, R27, 0x4, R6 ;  /* 0x000000041b067825 */ /* 0x000fe200078e0206 */
[----:B---3--:R0:W-:Y:S04]  /*0aa0*/  @!P2 STG.E.128 desc[UR6][R4.64], R16 ;  /* 0x000000100400a986 */ /* 0x0081e8000c101d06 */
[----:B----4-:R1:W-:Y:S01]  /*0ab0*/  @!P3 STG.E.128 desc[UR6][R6.64], R12 ;  /* 0x0000000c0600b986 */ /* 0x0103e2000c101d06 */
[----:B0-----:R-:W-:-:S04]  /*0ac0*/  IMAD.WIDE R4, R3, 0x4, R24 ;  /* 0x0000000403047825 */ /* 0x001fc800078e0218 */
[--C-:B-1----:R-:W-:Y:S01]  /*0ad0*/  IMAD.WIDE R6, R0, 0x4, R24.reuse ;  /* 0x0000000400067825 */ /* 0x102fe200078e0218 */
[----:B------:R0:W-:Y:S03]  /*0ae0*/  @!P0 STG.E.128 desc[UR6][R4.64], R8 ;  /* 0x0000000804008986 */ /* 0x0001e6000c101d06 */
[--C-:B------:R-:W-:Y:S01]  /*0af0*/  IMAD.WIDE R2, R2, 0x4, R24.reuse ;  /* 0x0000000402027825 */ /* 0x100fe200078e0218 */
[----:B------:R0:W-:Y:S04]  /*0b00*/  @!P1 STG.E.128 desc[UR6][R6.64], R20 ;  /* 0x0000001406009986 */ /* 0x0001e8000c101d06 */
[----:B------:R0:W-:Y:S01]  /*0b10*/  @!P2 STG.E.128 desc[UR6][R2.64], R16 ;  /* 0x000000100200a986 */ /* 0x0001e2000c101d06 */
[----:B------:R-:W-:Y:S01]  /*0b20*/  IMAD.WIDE R24, R27, 0x4, R24 ;  /* 0x000000041b187825 */ /* 0x000fe200078e0218 */
[----:B0-----:R-:W-:Y:S06]  /*0b30*/  @P3 EXIT ;  /* 0x000000000000394d */ /* 0x001fec0003800000 */
[----:B------:R-:W-:Y:S01]  /*0b40*/  STG.E.128 desc[UR6][R24.64], R12 ;  /* 0x0000000c18007986 */ /* 0x000fe2000c101d06 */
[----:B------:R-:W-:Y:S05]  /*0b50*/  EXIT ;  /* 0x000000000000794d */ /* 0x000fea0003800000 */
.L_x_0:
[----:B------:R-:W-:-:S00]  /*0b60*/  BRA `(.L_x_0) ;  /* 0xfffffffc00fc7947 */ /* 0x000fc0000383ffff */
[----:B------:R-:W-:-:S00]  /*0b70*/  NOP ;  /* 0x0000000000007918 */ /* 0x000fc00000000000 */
        /* <DEDUP_REMOVED lines=8> */
.L_x_1:


//--------------------- .nv.shared.triton_poi_fused_convolution_div_max_pool2d_with_indices_relu_sub_22 --------------------------
	.section	.nv.shared.triton_poi_fused_convolution_div_max_pool2d_with_indices_relu_sub_22,"aw",@nobits
	.sectionflags	@""
	.align	16
	.zero		1024


//--------------------- .nv.constant0.triton_poi_fused_convolution_div_max_pool2d_with_indices_relu_sub_22 --------------------------
	.section	.nv.constant0.triton_poi_fused_convolution_div_max_pool2d_with_indices_relu_sub_22,"a",@progbits
	.sectionflags	@""
	.align	4
.nv.constant0.triton_poi_fused_convolution_div_max_pool2d_with_indices_relu_sub_22:
	.zero		560
